//
// Generated by NVIDIA NVVM Compiler
//
// Compiler Build ID: CL-36424714
// Cuda compilation tools, release 13.0, V13.0.88
// Based on NVVM 20.0.0
//

.version 9.0
.target sm_100
.address_size 64

	// .globl	_Z19crackPasswordKernelPcS_Pii

.visible .entry _Z19crackPasswordKernelPcS_Pii(
	.param .u64 .ptr .align 1 _Z19crackPasswordKernelPcS_Pii_param_0,
	.param .u64 .ptr .align 1 _Z19crackPasswordKernelPcS_Pii_param_1,
	.param .u64 .ptr .align 1 _Z19crackPasswordKernelPcS_Pii_param_2,
	.param .u32 _Z19crackPasswordKernelPcS_Pii_param_3
)
{
	.reg .pred 	%p<28>;
	.reg .b16 	%rs<71>;
	.reg .b32 	%r<39>;
	.reg .b64 	%rd<7>;

	ld.param.u64 	%rd4, [_Z19crackPasswordKernelPcS_Pii_param_0];
	ld.param.u64 	%rd2, [_Z19crackPasswordKernelPcS_Pii_param_1];
	ld.param.u64 	%rd3, [_Z19crackPasswordKernelPcS_Pii_param_2];
	ld.param.u32 	%r6, [_Z19crackPasswordKernelPcS_Pii_param_3];
	cvta.to.global.u64 	%rd1, %rd4;
	mov.u32 	%r7, %ctaid.x;
	mov.u32 	%r8, %ntid.x;
	mov.u32 	%r9, %tid.x;
	mad.lo.s32 	%r1, %r7, %r8, %r9;
	setp.ge.s32 	%p1, %r1, %r6;
	@%p1 bra 	$L__BB0_16;
	mul.hi.s32 	%r10, %r1, 1691556351;
	shr.u32 	%r11, %r10, 31;
	shr.s32 	%r12, %r10, 10;
	add.s32 	%r13, %r12, %r11;
	mul.hi.s32 	%r14, %r13, 1321528399;
	shr.u32 	%r15, %r14, 31;
	shr.s32 	%r16, %r14, 3;
	add.s32 	%r17, %r16, %r15;
	mul.lo.s32 	%r18, %r17, 26;
	sub.s32 	%r2, %r13, %r18;
	mul.hi.s32 	%r19, %r1, 1374389535;
	shr.u32 	%r20, %r19, 31;
	shr.s32 	%r21, %r19, 5;
	add.s32 	%r22, %r21, %r20;
	mul.hi.s32 	%r23, %r22, 1321528399;
	shr.u32 	%r24, %r23, 31;
	shr.s32 	%r25, %r23, 3;
	add.s32 	%r26, %r25, %r24;
	mul.lo.s32 	%r27, %r26, 26;
	sub.s32 	%r3, %r22, %r27;
	mul.hi.s32 	%r28, %r1, 1717986919;
	shr.u32 	%r29, %r28, 31;
	shr.s32 	%r30, %r28, 2;
	add.s32 	%r31, %r30, %r29;
	mul.hi.s32 	%r32, %r31, 1717986919;
	shr.u32 	%r33, %r32, 31;
	shr.s32 	%r34, %r32, 2;
	add.s32 	%r35, %r34, %r33;
	mul.lo.s32 	%r36, %r35, 10;
	sub.s32 	%r4, %r31, %r36;
	mul.lo.s32 	%r37, %r31, 10;
	sub.s32 	%r5, %r1, %r37;
	cvt.u16.u32 	%rs1, %r2;
	cvt.u16.u32 	%rs2, %r3;
	cvt.u16.u32 	%rs3, %r4;
	cvt.u16.u32 	%rs4, %r5;
	setp.lt.s32 	%p2, %r2, 23;
	@%p2 bra 	$L__BB0_3;
	add.s16 	%rs70, %rs1, 75;
	bra.uni 	$L__BB0_4;
$L__BB0_3:
	add.s16 	%rs17, %rs1, 100;
	setp.lt.s32 	%p3, %r2, -3;
	sub.s16 	%rs18, 94, %rs1;
	selp.b16 	%rs70, %rs18, %rs17, %p3;
$L__BB0_4:
	setp.lt.s32 	%p4, %r2, 2;
	sub.s16 	%rs19, 99, %rs1;
	add.s16 	%rs20, %rs1, 95;
	selp.b16 	%rs8, %rs19, %rs20, %p4;
	setp.gt.s32 	%p5, %r2, 24;
	add.s16 	%rs21, %rs1, 73;
	setp.lt.s32 	%p6, %r2, -1;
	sub.s16 	%rs22, 96, %rs1;
	add.s16 	%rs23, %rs1, 98;
	selp.b16 	%rs24, %rs22, %rs23, %p6;
	selp.b16 	%rs9, %rs21, %rs24, %p5;
	setp.gt.s32 	%p7, %r3, 24;
	add.s16 	%rs25, %rs2, 73;
	setp.lt.s32 	%p8, %r3, -1;
	sub.s16 	%rs26, 96, %rs2;
	add.s16 	%rs27, %rs2, 98;
	selp.b16 	%rs28, %rs26, %rs27, %p8;
	selp.b16 	%rs10, %rs25, %rs28, %p7;
	setp.lt.s32 	%p9, %r3, 2;
	sub.s16 	%rs29, 99, %rs2;
	add.s16 	%rs30, %rs2, 95;
	selp.b16 	%rs11, %rs29, %rs30, %p9;
	setp.lt.s32 	%p10, %r3, 3;
	sub.s16 	%rs31, 100, %rs2;
	add.s16 	%rs32, %rs2, 94;
	selp.b16 	%rs12, %rs31, %rs32, %p10;
	setp.gt.s32 	%p11, %r4, 8;
	add.s16 	%rs33, %rs3, 40;
	setp.lt.s32 	%p12, %r4, -1;
	sub.s16 	%rs34, 47, %rs3;
	add.s16 	%rs35, %rs3, 49;
	selp.b16 	%rs36, %rs34, %rs35, %p12;
	selp.b16 	%rs13, %rs33, %rs36, %p11;
	setp.lt.s32 	%p13, %r4, 2;
	sub.s16 	%rs37, 50, %rs3;
	add.s16 	%rs38, %rs3, 46;
	selp.b16 	%rs14, %rs37, %rs38, %p13;
	setp.gt.s32 	%p14, %r5, 5;
	add.s16 	%rs39, %rs4, 43;
	setp.lt.s32 	%p15, %r5, -4;
	sub.s16 	%rs40, 44, %rs4;
	add.s16 	%rs41, %rs4, 52;
	selp.b16 	%rs42, %rs40, %rs41, %p15;
	selp.b16 	%rs15, %rs39, %rs42, %p14;
	setp.lt.s32 	%p16, %r5, 3;
	sub.s16 	%rs43, 51, %rs4;
	add.s16 	%rs44, %rs4, 45;
	selp.b16 	%rs16, %rs43, %rs44, %p16;
	ld.global.u8 	%rs45, [%rd1];
	and.b16  	%rs46, %rs70, 255;
	setp.ne.s16 	%p17, %rs46, %rs45;
	@%p17 bra 	$L__BB0_16;
	ld.global.u8 	%rs47, [%rd1+1];
	and.b16  	%rs48, %rs8, 255;
	setp.ne.s16 	%p18, %rs48, %rs47;
	@%p18 bra 	$L__BB0_16;
	ld.global.u8 	%rs49, [%rd1+2];
	and.b16  	%rs50, %rs9, 255;
	setp.ne.s16 	%p19, %rs50, %rs49;
	@%p19 bra 	$L__BB0_16;
	ld.global.u8 	%rs51, [%rd1+3];
	and.b16  	%rs52, %rs10, 255;
	setp.ne.s16 	%p20, %rs52, %rs51;
	@%p20 bra 	$L__BB0_16;
	ld.global.u8 	%rs53, [%rd1+4];
	and.b16  	%rs54, %rs11, 255;
	setp.ne.s16 	%p21, %rs54, %rs53;
	@%p21 bra 	$L__BB0_16;
	ld.global.u8 	%rs55, [%rd1+5];
	and.b16  	%rs56, %rs12, 255;
	setp.ne.s16 	%p22, %rs56, %rs55;
	@%p22 bra 	$L__BB0_16;
	ld.global.u8 	%rs57, [%rd1+6];
	and.b16  	%rs58, %rs13, 255;
	setp.ne.s16 	%p23, %rs58, %rs57;
	@%p23 bra 	$L__BB0_16;
	ld.global.u8 	%rs59, [%rd1+7];
	and.b16  	%rs60, %rs14, 255;
	setp.ne.s16 	%p24, %rs60, %rs59;
	@%p24 bra 	$L__BB0_16;
	ld.global.u8 	%rs61, [%rd1+8];
	and.b16  	%rs62, %rs15, 255;
	setp.ne.s16 	%p25, %rs62, %rs61;
	@%p25 bra 	$L__BB0_16;
	ld.global.u8 	%rs63, [%rd1+9];
	and.b16  	%rs64, %rs16, 255;
	setp.ne.s16 	%p26, %rs64, %rs63;
	@%p26 bra 	$L__BB0_16;
	cvta.to.global.u64 	%rd5, %rd3;
	atom.relaxed.global.cas.b32 	%r38, [%rd5], 0, 1;
	setp.ne.s32 	%p27, %r38, 0;
	@%p27 bra 	$L__BB0_16;
	cvta.to.global.u64 	%rd6, %rd2;
	add.s16 	%rs65, %rs1, 97;
	st.global.u8 	[%rd6], %rs65;
	add.s16 	%rs66, %rs2, 97;
	st.global.u8 	[%rd6+1], %rs66;
	add.s16 	%rs67, %rs3, 48;
	st.global.u8 	[%rd6+2], %rs67;
	add.s16 	%rs68, %rs4, 48;
	st.global.u8 	[%rd6+3], %rs68;
	mov.b16 	%rs69, 0;
	st.global.u8 	[%rd6+4], %rs69;
$L__BB0_16:
	ret;

}


// ===== COMPILED SASS (sm_100) =====

	.target	sm_100

	.elftype	@"ET_EXEC"


//--------------------- .note.nv.tkinfo           --------------------------
	.section	.note.nv.tkinfo,"",@"SHT_NOTE"
	.sectionflags	@"SHF_NOTE_NV_TKINFO"
	.tkinfo
        /*0018*/ 	.word	0x00000002
        /*0030*/ 	.string	""
        /*0030*/ 	.string	"ptxas"
        /*0030*/ 	.string	"Cuda compilation tools, release 13.0, V13.0.88"
        /*0030*/ 	.string	"Build cuda_13.0.r13.0/compiler.36424714_0"
        /*0030*/ 	.string	"-arch sm_100 -m 64 "



//--------------------- .note.nv.cuinfo           --------------------------
	.section	.note.nv.cuinfo,"",@"SHT_NOTE"
	.sectionflags	@"SHF_NOTE_NV_CUINFO"
        /*0018*/ 	.short	0x0002
        /*001a*/ 	.short	0x0064
        /*001c*/ 	.short	0x0082
	.zero		2


//--------------------- .nv.info                  --------------------------
	.section	.nv.info,"",@"SHT_CUDA_INFO"
	.align	4


	//----- nvinfo : EIATTR_REGCOUNT
	.align		4
        /*0000*/ 	.byte	0x04, 0x2f
        /*0002*/ 	.short	(.L_1 - .L_0)
	.align		4
.L_0:
        /*0004*/ 	.word	index@(_Z19crackPasswordKernelPcS_Pii)
        /*0008*/ 	.word	0x0000000e


	//----- nvinfo : EIATTR_FRAME_SIZE
	.align		4
.L_1:
        /*000c*/ 	.byte	0x04, 0x11
        /*000e*/ 	.short	(.L_3 - .L_2)
	.align		4
.L_2:
        /*0010*/ 	.word	index@(_Z19crackPasswordKernelPcS_Pii)
        /*0014*/ 	.word	0x00000000


	//----- nvinfo : EIATTR_MIN_STACK_SIZE
	.align		4
.L_3:
        /*0018*/ 	.byte	0x04, 0x12
        /*001a*/ 	.short	(.L_5 - .L_4)
	.align		4
.L_4:
        /*001c*/ 	.word	index@(_Z19crackPasswordKernelPcS_Pii)
        /*0020*/ 	.word	0x00000000
.L_5:


//--------------------- .nv.compat                --------------------------
	.section	.nv.compat,"",@"SHT_CUDA_COMPAT_INFO"
	.align	4
        /*0000*/ 	.byte	0x02, 0x09, 0x00, 0x00, 0x02, 0x02, 0x01, 0x00, 0x02, 0x05, 0x05, 0x00, 0x03, 0x07, 0x01, 0x01
        /*0010*/ 	.byte	0x02, 0x03, 0x00, 0x00, 0x02, 0x06, 0x01, 0x00, 0x04, 0x0b, 0x08, 0x00, 0x09, 0x00, 0x00, 0x00
        /*0020*/ 	.byte	0x00, 0x00, 0x00, 0x00


//--------------------- .nv.info._Z19crackPasswordKernelPcS_Pii --------------------------
	.section	.nv.info._Z19crackPasswordKernelPcS_Pii,"",@"SHT_CUDA_INFO"
	.sectionflags	@""
	.align	4


	//----- nvinfo : EIATTR_CUDA_API_VERSION
	.align		4
        /*0000*/ 	.byte	0x04, 0x37
        /*0002*/ 	.short	(.L_7 - .L_6)
.L_6:
        /*0004*/ 	.word	0x00000082


	//----- nvinfo : EIATTR_KPARAM_INFO
	.align		4
.L_7:
        /*0008*/ 	.byte	0x04, 0x17
        /*000a*/ 	.short	(.L_9 - .L_8)
.L_8:
        /*000c*/ 	.word	0x00000000
        /*0010*/ 	.short	0x0003
        /*0012*/ 	.short	0x0018
        /*0014*/ 	.byte	0x00, 0xf0, 0x11, 0x00


	//----- nvinfo : EIATTR_KPARAM_INFO
	.align		4
.L_9:
        /*0018*/ 	.byte	0x04, 0x17
        /*001a*/ 	.short	(.L_11 - .L_10)
.L_10:
        /*001c*/ 	.word	0x00000000
        /*0020*/ 	.short	0x0002
        /*0022*/ 	.short	0x0010
        /*0024*/ 	.byte	0x00, 0xf5, 0x21, 0x00


	//----- nvinfo : EIATTR_KPARAM_INFO
	.align		4
.L_11:
        /*0028*/ 	.byte	0x04, 0x17
        /*002a*/ 	.short	(.L_13 - .L_12)
.L_12:
        /*002c*/ 	.word	0x00000000
        /*0030*/ 	.short	0x0001
        /*0032*/ 	.short	0x0008
        /*0034*/ 	.byte	0x00, 0xf5, 0x21, 0x00


	//----- nvinfo : EIATTR_KPARAM_INFO
	.align		4
.L_13:
        /*0038*/ 	.byte	0x04, 0x17
        /*003a*/ 	.short	(.L_15 - .L_14)
.L_14:
        /*003c*/ 	.word	0x00000000
        /*0040*/ 	.short	0x0000
        /*0042*/ 	.short	0x0000
        /*0044*/ 	.byte	0x00, 0xf5, 0x21, 0x00


	//----- nvinfo : EIATTR_SPARSE_MMA_MASK
	.align		4
.L_15:
        /*0048*/ 	.byte	0x03, 0x50
        /*004a*/ 	.short	0x0000


	//----- nvinfo : EIATTR_MAXREG_COUNT
	.align		4
        /*004c*/ 	.byte	0x03, 0x1b
        /*004e*/ 	.short	0x00ff


	//----- nvinfo : EIATTR_MERCURY_ISA_VERSION
	.align		4
        /*0050*/ 	.byte	0x03, 0x5f
        /*0052*/ 	.short	0x0101


	//----- nvinfo : EIATTR_VRC_CTA_INIT_COUNT
	.align		4
        /*0054*/ 	.byte	0x02, 0x4a
	.zero		1
	.zero		1


	//----- nvinfo : EIATTR_EXIT_INSTR_OFFSETS
	.align		4
        /*0058*/ 	.byte	0x04, 0x1c
        /*005a*/ 	.short	(.L_17 - .L_16)


	//   ....[0]....
.L_16:
        /*005c*/ 	.word	0x00000070


	//   ....[1]....
        /*0060*/ 	.word	0x000001c0


	//   ....[2]....
        /*0064*/ 	.word	0x00000230


	//   ....[3]....
        /*0068*/ 	.word	0x000002c0


	//   ....[4]....
        /*006c*/ 	.word	0x000003e0


	//   ....[5]....
        /*0070*/ 	.word	0x00000450


	//   ....[6]....
        /*0074*/ 	.word	0x000004c0


	//   ....[7]....
        /*0078*/ 	.word	0x000005e0


	//   ....[8]....
        /*007c*/ 	.word	0x00000650


	//   ....[9]....
        /*0080*/ 	.word	0x00000710


	//   ....[10]....
        /*0084*/ 	.word	0x00000780


	//   ....[11]....
        /*0088*/ 	.word	0x00000800


	//   ....[12]....
        /*008c*/ 	.word	0x000008b0


	//----- nvinfo : EIATTR_CBANK_PARAM_SIZE
	.align		4
.L_17:
        /*0090*/ 	.byte	0x03, 0x19
        /*0092*/ 	.short	0x001c


	//----- nvinfo : EIATTR_PARAM_CBANK
	.align		4
        /*0094*/ 	.byte	0x04, 0x0a
        /*0096*/ 	.short	(.L_19 - .L_18)
	.align		4
.L_18:
        /*0098*/ 	.word	index@(.nv.constant0._Z19crackPasswordKernelPcS_Pii)
        /*009c*/ 	.short	0x0380
        /*009e*/ 	.short	0x001c


	//----- nvinfo : EIATTR_SW_WAR
	.align		4
.L_19:
        /*00a0*/ 	.byte	0x04, 0x36
        /*00a2*/ 	.short	(.L_21 - .L_20)
.L_20:
        /*00a4*/ 	.word	0x00000008
.L_21:


//--------------------- .nv.callgraph             --------------------------
	.section	.nv.callgraph,"",@"SHT_CUDA_CALLGRAPH"
	.align	4
	.sectionentsize	8
	.align		4
        /*0000*/ 	.word	0x00000000
	.align		4
        /*0004*/ 	.word	0xffffffff
	.align		4
        /*0008*/ 	.word	0x00000000
	.align		4
        /*000c*/ 	.word	0xfffffffe
	.align		4
        /*0010*/ 	.word	0x00000000
	.align		4
        /*0014*/ 	.word	0xfffffffd
	.align		4
        /*0018*/ 	.word	0x00000000
	.align		4
        /*001c*/ 	.word	0xfffffffc


//--------------------- .text._Z19crackPasswordKernelPcS_Pii --------------------------
	.section	.text._Z19crackPasswordKernelPcS_Pii,"ax",@progbits
	.align	128
        .global         _Z19crackPasswordKernelPcS_Pii
        .type           _Z19crackPasswordKernelPcS_Pii,@function
        .size           _Z19crackPasswordKernelPcS_Pii,(.L_x_1 - _Z19crackPasswordKernelPcS_Pii)
        .other          _Z19crackPasswordKernelPcS_Pii,@"STO_CUDA_ENTRY STV_DEFAULT"
_Z19crackPasswordKernelPcS_Pii:
.text._Z19crackPasswordKernelPcS_Pii:
[----:B------:R-:W-:Y:S01]  /*0000*/  LDC R1, c[0x0][0x37c] ;  /* 0x0000df00ff017b82 */ /* 0x000fe20000000800 */
[----:B------:R-:W0:Y:S07]  /*0010*/  S2R R3, SR_TID.X ;  /* 0x0000000000037919 */ /* 0x000e2e0000002100 */
[----:B------:R-:W0:Y:S01]  /*0020*/  S2UR UR4, SR_CTAID.X ;  /* 0x00000000000479c3 */ /* 0x000e220000002500 */
[----:B------:R-:W1:Y:S07]  /*0030*/  LDCU UR5, c[0x0][0x398] ;  /* 0x00007300ff0577ac */ /* 0x000e6e0008000800 */
[----:B------:R-:W0:Y:S02]  /*0040*/  LDC R0, c[0x0][0x360] ;  /* 0x0000d800ff007b82 */ /* 0x000e240000000800 */
[----:B0-----:R-:W-:-:S05]  /*0050*/  IMAD R0, R0, UR4, R3 ;  /* 0x0000000400007c24 */ /* 0x001fca000f8e0203 */
[----:B-1----:R-:W-:-:S13]  /*0060*/  ISETP.GE.AND P0, PT, R0, UR5, PT ;  /* 0x0000000500007c0c */ /* 0x002fda000bf06270 */
[----:B------:R-:W-:Y:S05]  /*0070*/  @P0 EXIT ;  /* 0x000000000000094d */ /* 0x000fea0003800000 */
[----:B------:R-:W0:Y:S01]  /*0080*/  LDC.64 R2, c[0x0][0x380] ;  /* 0x0000e000ff027b82 */ /* 0x000e220000000a00 */
[----:B------:R-:W0:Y:S02]  /*0090*/  LDCU.64 UR6, c[0x0][0x358] ;  /* 0x00006b00ff0677ac */ /* 0x000e240008000a00 */
[----:B0-----:R-:W2:Y:S01]  /*00a0*/  LDG.E.U8 R7, desc[UR6][R2.64] ;  /* 0x0000000602077981 */ /* 0x001ea2000c1e1100 */
[----:B------:R-:W-:-:S05]  /*00b0*/  IMAD.HI R4, R0, 0x64d319ff, RZ ;  /* 0x64d319ff00047827 */ /* 0x000fca00078e02ff */
[----:B------:R-:W-:-:S04]  /*00c0*/  SHF.R.U32.HI R5, RZ, 0x1f, R4 ;  /* 0x0000001fff057819 */ /* 0x000fc80000011604 */
[----:B------:R-:W-:-:S05]  /*00d0*/  LEA.HI.SX32 R4, R4, R5, 0x16 ;  /* 0x0000000504047211 */ /* 0x000fca00078fb2ff */
[----:B------:R-:W-:-:S05]  /*00e0*/  IMAD.HI R5, R4, 0x4ec4ec4f, RZ ;  /* 0x4ec4ec4f04057827 */ /* 0x000fca00078e02ff */
[----:B------:R-:W-:-:S04]  /*00f0*/  SHF.R.U32.HI R6, RZ, 0x1f, R5 ;  /* 0x0000001fff067819 */ /* 0x000fc80000011605 */
[----:B------:R-:W-:-:S05]  /*0100*/  LEA.HI.SX32 R5, R5, R6, 0x1d ;  /* 0x0000000605057211 */ /* 0x000fca00078feaff */
[----:B------:R-:W-:-:S04]  /*0110*/  IMAD R4, R5, -0x1a, R4 ;  /* 0xffffffe605047824 */ /* 0x000fc800078e0204 */
[----:B------:R-:W-:Y:S01]  /*0120*/  IMAD.MOV R8, RZ, RZ, -R4 ;  /* 0x000000ffff087224 */ /* 0x000fe200078e0a04 */
[----:B------:R-:W-:-:S04]  /*0130*/  ISETP.GE.AND P0, PT, R4, 0x17, PT ;  /* 0x000000170400780c */ /* 0x000fc80003f06270 */
[----:B------:R-:W-:Y:S02]  /*0140*/  ISETP.GE.OR P1, PT, R4, -0x3, P0 ;  /* 0xfffffffd0400780c */ /* 0x000fe40000726670 */
[----:B------:R-:W-:-:S07]  /*0150*/  PRMT R8, R8, 0x7710, RZ ;  /* 0x0000771008087816 */ /* 0x000fce00000000ff */
[C---:B------:R-:W-:Y:S02]  /*0160*/  @!P0 VIADD R6, R4.reuse, 0x64 ;  /* 0x0000006404068836 */ /* 0x040fe40000000000 */
[----:B------:R-:W-:Y:S02]  /*0170*/  @P0 VIADD R5, R4, 0x4b ;  /* 0x0000004b04050836 */ /* 0x000fe40000000000 */
[----:B------:R-:W-:-:S05]  /*0180*/  @!P1 VIADD R6, R8, 0x5e ;  /* 0x0000005e08069836 */ /* 0x000fca0000000000 */
[----:B------:R-:W-:-:S04]  /*0190*/  @!P0 PRMT R5, R6, 0x7610, R5 ;  /* 0x0000761006058816 */ /* 0x000fc80000000005 */
[----:B------:R-:W-:-:S04]  /*01a0*/  LOP3.LUT R6, R5, 0xff, RZ, 0xc0, !PT ;  /* 0x000000ff05067812 */ /* 0x000fc800078ec0ff */
[----:B--2---:R-:W-:-:S13]  /*01b0*/  ISETP.NE.AND P0, PT, R6, R7, PT ;  /* 0x000000070600720c */ /* 0x004fda0003f05270 */
[----:B------:R-:W-:Y:S05]  /*01c0*/  @P0 EXIT ;  /* 0x000000000000094d */ /* 0x000fea0003800000 */
[----:B------:R-:W2:Y:S01]  /*01d0*/  LDG.E.U8 R6, desc[UR6][R2.64+0x1] ;  /* 0x0000010602067981 */ /* 0x000ea2000c1e1100 */
[----:B------:R-:W-:Y:S01]  /*01e0*/  ISETP.GE.AND P0, PT, R4, 0x2, PT ;  /* 0x000000020400780c */ /* 0x000fe20003f06270 */
[----:B------:R-:W-:-:S12]  /*01f0*/  VIADD R5, R8, 0x63 ;  /* 0x0000006308057836 */ /* 0x000fd80000000000 */
[----:B------:R-:W-:-:S05]  /*0200*/  @P0 VIADD R5, R4, 0x5f ;  /* 0x0000005f04050836 */ /* 0x000fca0000000000 */
[----:B------:R-:W-:-:S04]  /*0210*/  LOP3.LUT R5, R5, 0xff, RZ, 0xc0, !PT ;  /* 0x000000ff05057812 */ /* 0x000fc800078ec0ff */
[----:B--2---:R-:W-:-:S13]  /*0220*/  ISETP.NE.AND P0, PT, R5, R6, PT ;  /* 0x000000060500720c */ /* 0x004fda0003f05270 */
[----:B------:R-:W-:Y:S05]  /*0230*/  @P0 EXIT ;  /* 0x000000000000094d */ /* 0x000fea0003800000 */
[----:B------:R-:W2:Y:S01]  /*0240*/  LDG.E.U8 R6, desc[UR6][R2.64+0x2] ;  /* 0x0000020602067981 */ /* 0x000ea2000c1e1100 */
[----:B------:R-:W-:Y:S01]  /*0250*/  ISETP.GE.AND P1, PT, R4, -0x1, PT ;  /* 0xffffffff0400780c */ /* 0x000fe20003f26270 */
[----:B------:R-:W-:Y:S01]  /*0260*/  VIADD R5, R8, 0x60 ;  /* 0x0000006008057836 */ /* 0x000fe20000000000 */
[----:B------:R-:W-:-:S11]  /*0270*/  ISETP.GT.AND P0, PT, R4, 0x18, PT ;  /* 0x000000180400780c */ /* 0x000fd60003f04270 */
[C---:B------:R-:W-:Y:S02]  /*0280*/  @P1 VIADD R5, R4.reuse, 0x62 ;  /* 0x0000006204051836 */ /* 0x040fe40000000000 */
[----:B------:R-:W-:-:S05]  /*0290*/  @P0 VIADD R5, R4, 0x49 ;  /* 0x0000004904050836 */ /* 0x000fca0000000000 */
[----:B------:R-:W-:-:S04]  /*02a0*/  LOP3.LUT R5, R5, 0xff, RZ, 0xc0, !PT ;  /* 0x000000ff05057812 */ /* 0x000fc800078ec0ff */
[----:B--2---:R-:W-:-:S13]  /*02b0*/  ISETP.NE.AND P0, PT, R5, R6, PT ;  /* 0x000000060500720c */ /* 0x004fda0003f05270 */
[----:B------:R-:W-:Y:S05]  /*02c0*/  @P0 EXIT ;  /* 0x000000000000094d */ /* 0x000fea0003800000 */
[----:B------:R-:W2:Y:S01]  /*02d0*/  LDG.E.U8 R8, desc[UR6][R2.64+0x3] ;  /* 0x0000030602087981 */ /* 0x000ea2000c1e1100 */
        /* <DEDUP_REMOVED lines=8> */
[C---:B------:R-:W-:Y:S02]  /*0360*/  ISETP.GE.AND P1, PT, R5.reuse, -0x1, PT ;  /* 0xffffffff0500780c */ /* 0x040fe40003f26270 */
[----:B------:R-:W-:Y:S02]  /*0370*/  ISETP.GT.AND P0, PT, R5, 0x18, PT ;  /* 0x000000180500780c */ /* 0x000fe40003f04270 */
[----:B------:R-:W-:-:S05]  /*0380*/  PRMT R9, R9, 0x7710, RZ ;  /* 0x0000771009097816 */ /* 0x000fca00000000ff */
[----:B------:R-:W-:-:S04]  /*0390*/  VIADD R6, R9, 0x60 ;  /* 0x0000006009067836 */ /* 0x000fc80000000000 */
[C---:B------:R-:W-:Y:S02]  /*03a0*/  @P1 VIADD R6, R5.reuse, 0x62 ;  /* 0x0000006205061836 */ /* 0x040fe40000000000 */
[----:B------:R-:W-:-:S05]  /*03b0*/  @P0 VIADD R6, R5, 0x49 ;  /* 0x0000004905060836 */ /* 0x000fca0000000000 */
        /* <DEDUP_REMOVED lines=61> */
[----:B------:R-:W0:Y:S01]  /*0790*/  LDCU.64 UR4, c[0x0][0x390] ;  /* 0x00007200ff0477ac */ /* 0x000e220008000a00 */
[----:B------:R-:W-:Y:S02]  /*07a0*/  IMAD.MOV.U32 R9, RZ, RZ, 0x1 ;  /* 0x00000001ff097424 */ /* 0x000fe400078e00ff */
[----:B------:R-:W-:Y:S02]  /*07b0*/  IMAD.MOV.U32 R8, RZ, RZ, RZ ;  /* 0x000000ffff087224 */ /* 0x000fe400078e00ff */
[----:B0-----:R-:W-:Y:S02]  /*07c0*/  IMAD.U32 R2, RZ, RZ, UR4 ;  /* 0x00000004ff027e24 */ /* 0x001fe4000f8e00ff */
[----:B------:R-:W-:-:S05]  /*07d0*/  IMAD.U32 R3, RZ, RZ, UR5 ;  /* 0x00000005ff037e24 */ /* 0x000fca000f8e00ff */
[----:B------:R-:W2:Y:S02]  /*07e0*/  ATOMG.E.CAS.STRONG.GPU PT, R2, [R2], R8, R9 ;  /* 0x00000008020273a9 */ /* 0x000ea400001ee109 */
[----:B--2---:R-:W-:-:S13]  /*07f0*/  ISETP.NE.AND P0, PT, R2, RZ, PT ;  /* 0x000000ff0200720c */ /* 0x004fda0003f05270 */
[----:B------:R-:W-:Y:S05]  /*0800*/  @P0 EXIT ;  /* 0x000000000000094d */ /* 0x000fea0003800000 */
[----:B------:R-:W0:Y:S01]  /*0810*/  LDC.64 R2, c[0x0][0x388] ;  /* 0x0000e200ff027b82 */ /* 0x000e220000000a00 */
[----:B------:R-:W-:Y:S02]  /*0820*/  VIADD R7, R4, 0x61 ;  /* 0x0000006104077836 */ /* 0x000fe40000000000 */
[----:B------:R-:W-:Y:S02]  /*0830*/  VIADD R5, R5, 0x61 ;  /* 0x0000006105057836 */ /* 0x000fe40000000000 */
[----:B------:R-:W-:Y:S02]  /*0840*/  VIADD R9, R6, 0x30 ;  /* 0x0000003006097836 */ /* 0x000fe40000000000 */
[----:B------:R-:W-:Y:S01]  /*0850*/  VIADD R11, R0, 0x30 ;  /* 0x00000030000b7836 */ /* 0x000fe20000000000 */
[----:B0-----:R-:W-:Y:S04]  /*0860*/  STG.E.U8 desc[UR6][R2.64], R7 ;  /* 0x0000000702007986 */ /* 0x001fe8000c101106 */
[----:B------:R-:W-:Y:S04]  /*0870*/  STG.E.U8 desc[UR6][R2.64+0x1], R5 ;  /* 0x0000010502007986 */ /* 0x000fe8000c101106 */
[----:B------:R-:W-:Y:S04]  /*0880*/  STG.E.U8 desc[UR6][R2.64+0x2], R9 ;  /* 0x0000020902007986 */ /* 0x000fe8000c101106 */
[----:B------:R-:W-:Y:S04]  /*0890*/  STG.E.U8 desc[UR6][R2.64+0x3], R11 ;  /* 0x0000030b02007986 */ /* 0x000fe8000c101106 */
[----:B------:R-:W-:Y:S01]  /*08a0*/  STG.E.U8 desc[UR6][R2.64+0x4], RZ ;  /* 0x000004ff02007986 */ /* 0x000fe2000c101106 */
[----:B------:R-:W-:Y:S05]  /*08b0*/  EXIT ;  /* 0x000000000000794d */ /* 0x000fea0003800000 */
.L_x_0:
[----:B------:R-:W-:-:S00]  /*08c0*/  BRA `(.L_x_0) ;  /* 0xfffffffc00fc7947 */ /* 0x000fc0000383ffff */
[----:B------:R-:W-:-:S00]  /*08d0*/  NOP ;  /* 0x0000000000007918 */ /* 0x000fc00000000000 */
        /* <DEDUP_REMOVED lines=10> */
.L_x_1:


//--------------------- .nv.shared.reserved.0     --------------------------
	.section	.nv.shared.reserved.0,"aw",@nobits
	.weak		__nv_reservedSMEM_offset_0_alias
	.size		__nv_reservedSMEM_offset_0_alias, 0, 64
	.other		__nv_reservedSMEM_offset_0_alias,@"STO_CUDA_RESERVED_SHARED STV_DEFAULT"
__nv_reservedSMEM_offset_0_alias:
	.zero		0
	.zero		64


//--------------------- .nv.constant0._Z19crackPasswordKernelPcS_Pii --------------------------
	.section	.nv.constant0._Z19crackPasswordKernelPcS_Pii,"a",@progbits
	.sectionflags	@""
	.align	4
.nv.constant0._Z19crackPasswordKernelPcS_Pii:
	.zero		924


//--------------------- SYMBOLS --------------------------

	.type		.nv.reservedSmem.offset0,@object
	.size		.nv.reservedSmem.offset0,0x4
